//
// Generated by NVIDIA NVVM Compiler
//
// Compiler Build ID: CL-36424714
// Cuda compilation tools, release 13.0, V13.0.88
// Based on NVVM 20.0.0
//

.version 9.0
.target sm_100
.address_size 64

	// .globl	_Z10read_writePK7double2PS_

.visible .entry _Z10read_writePK7double2PS_(
	.param .u64 .ptr .align 1 _Z10read_writePK7double2PS__param_0,
	.param .u64 .ptr .align 1 _Z10read_writePK7double2PS__param_1
)
{
	.reg .pred 	%p<3>;
	.reg .b32 	%r<10>;
	.reg .b64 	%rd<8>;
	.reg .b64 	%fd<3>;

	ld.param.u64 	%rd3, [_Z10read_writePK7double2PS__param_0];
	ld.param.u64 	%rd4, [_Z10read_writePK7double2PS__param_1];
	mov.u32 	%r1, %ntid.x;
	mov.u32 	%r6, %ctaid.x;
	mov.u32 	%r7, %tid.x;
	mad.lo.s32 	%r9, %r6, %r1, %r7;
	setp.gt.u32 	%p1, %r9, 33554431;
	@%p1 bra 	$L__BB0_3;
	mov.u32 	%r8, %nctaid.x;
	mul.lo.s32 	%r3, %r8, %r1;
	cvta.to.global.u64 	%rd1, %rd3;
	cvta.to.global.u64 	%rd2, %rd4;
$L__BB0_2:
	mul.wide.u32 	%rd5, %r9, 16;
	add.s64 	%rd6, %rd2, %rd5;
	add.s64 	%rd7, %rd1, %rd5;
	ld.global.nc.v2.f64 	{%fd1, %fd2}, [%rd7];
	st.global.v2.f64 	[%rd6], {%fd1, %fd2};
	add.s32 	%r9, %r9, %r3;
	setp.lt.u32 	%p2, %r9, 33554432;
	@%p2 bra 	$L__BB0_2;
$L__BB0_3:
	ret;

}
	// .globl	_Z5writeP7double2
.visible .entry _Z5writeP7double2(
	.param .u64 .ptr .align 1 _Z5writeP7double2_param_0
)
{
	.reg .pred 	%p<3>;
	.reg .b32 	%r<10>;
	.reg .b64 	%rd<5>;
	.reg .b64 	%fd<2>;

	ld.param.u64 	%rd2, [_Z5writeP7double2_param_0];
	mov.u32 	%r1, %ntid.x;
	mov.u32 	%r6, %ctaid.x;
	mov.u32 	%r7, %tid.x;
	mad.lo.s32 	%r9, %r6, %r1, %r7;
	setp.gt.u32 	%p1, %r9, 33554431;
	@%p1 bra 	$L__BB1_3;
	mov.u32 	%r8, %nctaid.x;
	mul.lo.s32 	%r3, %r8, %r1;
	cvta.to.global.u64 	%rd1, %rd2;
$L__BB1_2:
	mul.wide.u32 	%rd3, %r9, 16;
	add.s64 	%rd4, %rd1, %rd3;
	mov.f64 	%fd1, 0d0000000000000000;
	st.global.v2.f64 	[%rd4], {%fd1, %fd1};
	add.s32 	%r9, %r9, %r3;
	setp.lt.u32 	%p2, %r9, 33554432;
	@%p2 bra 	$L__BB1_2;
$L__BB1_3:
	ret;

}


// ===== COMPILED SASS (sm_100) =====

	.target	sm_100

	.elftype	@"ET_EXEC"


//--------------------- .note.nv.tkinfo           --------------------------
	.section	.note.nv.tkinfo,"",@"SHT_NOTE"
	.sectionflags	@"SHF_NOTE_NV_TKINFO"
	.tkinfo
        /*0018*/ 	.word	0x00000002
        /*0030*/ 	.string	""
        /*0030*/ 	.string	"ptxas"
        /*0030*/ 	.string	"Cuda compilation tools, release 13.0, V13.0.88"
        /*0030*/ 	.string	"Build cuda_13.0.r13.0/compiler.36424714_0"
        /*0030*/ 	.string	"-arch sm_100 -m 64 "



//--------------------- .note.nv.cuinfo           --------------------------
	.section	.note.nv.cuinfo,"",@"SHT_NOTE"
	.sectionflags	@"SHF_NOTE_NV_CUINFO"
        /*0018*/ 	.short	0x0002
        /*001a*/ 	.short	0x0064
        /*001c*/ 	.short	0x0082
	.zero		2


//--------------------- .nv.info                  --------------------------
	.section	.nv.info,"",@"SHT_CUDA_INFO"
	.align	4


	//----- nvinfo : EIATTR_REGCOUNT
	.align		4
        /*0000*/ 	.byte	0x04, 0x2f
        /*0002*/ 	.short	(.L_1 - .L_0)
	.align		4
.L_0:
        /*0004*/ 	.word	index@(_Z10read_writePK7double2PS_)
        /*0008*/ 	.word	0x0000000e


	//----- nvinfo : EIATTR_FRAME_SIZE
	.align		4
.L_1:
        /*000c*/ 	.byte	0x04, 0x11
        /*000e*/ 	.short	(.L_3 - .L_2)
	.align		4
.L_2:
        /*0010*/ 	.word	index@(_Z10read_writePK7double2PS_)
        /*0014*/ 	.word	0x00000000


	//----- nvinfo : EIATTR_REGCOUNT
	.align		4
.L_3:
        /*0018*/ 	.byte	0x04, 0x2f
        /*001a*/ 	.short	(.L_5 - .L_4)
	.align		4
.L_4:
        /*001c*/ 	.word	index@(_Z5writeP7double2)
        /*0020*/ 	.word	0x00000008


	//----- nvinfo : EIATTR_FRAME_SIZE
	.align		4
.L_5:
        /*0024*/ 	.byte	0x04, 0x11
        /*0026*/ 	.short	(.L_7 - .L_6)
	.align		4
.L_6:
        /*0028*/ 	.word	index@(_Z5writeP7double2)
        /*002c*/ 	.word	0x00000000


	//----- nvinfo : EIATTR_MIN_STACK_SIZE
	.align		4
.L_7:
        /*0030*/ 	.byte	0x04, 0x12
        /*0032*/ 	.short	(.L_9 - .L_8)
	.align		4
.L_8:
        /*0034*/ 	.word	index@(_Z5writeP7double2)
        /*0038*/ 	.word	0x00000000


	//----- nvinfo : EIATTR_MIN_STACK_SIZE
	.align		4
.L_9:
        /*003c*/ 	.byte	0x04, 0x12
        /*003e*/ 	.short	(.L_11 - .L_10)
	.align		4
.L_10:
        /*0040*/ 	.word	index@(_Z10read_writePK7double2PS_)
        /*0044*/ 	.word	0x00000000
.L_11:


//--------------------- .nv.compat                --------------------------
	.section	.nv.compat,"",@"SHT_CUDA_COMPAT_INFO"
	.align	4
        /*0000*/ 	.byte	0x02, 0x09, 0x00, 0x00, 0x02, 0x02, 0x01, 0x00, 0x02, 0x05, 0x05, 0x00, 0x03, 0x07, 0x01, 0x01
        /*0010*/ 	.byte	0x02, 0x03, 0x00, 0x00, 0x02, 0x06, 0x01, 0x00, 0x04, 0x0b, 0x08, 0x00, 0x09, 0x00, 0x00, 0x00
        /*0020*/ 	.byte	0x00, 0x00, 0x00, 0x00


//--------------------- .nv.info._Z5writeP7double2 --------------------------
	.section	.nv.info._Z5writeP7double2,"",@"SHT_CUDA_INFO"
	.sectionflags	@""
	.align	4


	//----- nvinfo : EIATTR_CUDA_API_VERSION
	.align		4
        /*0000*/ 	.byte	0x04, 0x37
        /*0002*/ 	.short	(.L_13 - .L_12)
.L_12:
        /*0004*/ 	.word	0x00000082


	//----- nvinfo : EIATTR_KPARAM_INFO
	.align		4
.L_13:
        /*0008*/ 	.byte	0x04, 0x17
        /*000a*/ 	.short	(.L_15 - .L_14)
.L_14:
        /*000c*/ 	.word	0x00000000
        /*0010*/ 	.short	0x0000
        /*0012*/ 	.short	0x0000
        /*0014*/ 	.byte	0x00, 0xf5, 0x21, 0x00


	//----- nvinfo : EIATTR_SPARSE_MMA_MASK
	.align		4
.L_15:
        /*0018*/ 	.byte	0x03, 0x50
        /*001a*/ 	.short	0x0000


	//----- nvinfo : EIATTR_MAXREG_COUNT
	.align		4
        /*001c*/ 	.byte	0x03, 0x1b
        /*001e*/ 	.short	0x00ff


	//----- nvinfo : EIATTR_MERCURY_ISA_VERSION
	.align		4
        /*0020*/ 	.byte	0x03, 0x5f
        /*0022*/ 	.short	0x0101


	//----- nvinfo : EIATTR_VRC_CTA_INIT_COUNT
	.align		4
        /*0024*/ 	.byte	0x02, 0x4a
	.zero		1
	.zero		1


	//----- nvinfo : EIATTR_EXIT_INSTR_OFFSETS
	.align		4
        /*0028*/ 	.byte	0x04, 0x1c
        /*002a*/ 	.short	(.L_17 - .L_16)


	//   ....[0]....
.L_16:
        /*002c*/ 	.word	0x00000060


	//   ....[1]....
        /*0030*/ 	.word	0x00000100


	//----- nvinfo : EIATTR_CRS_STACK_SIZE
	.align		4
.L_17:
        /*0034*/ 	.byte	0x04, 0x1e
        /*0036*/ 	.short	(.L_19 - .L_18)
.L_18:
        /*0038*/ 	.word	0x00000000


	//----- nvinfo : EIATTR_CBANK_PARAM_SIZE
	.align		4
.L_19:
        /*003c*/ 	.byte	0x03, 0x19
        /*003e*/ 	.short	0x0008


	//----- nvinfo : EIATTR_PARAM_CBANK
	.align		4
        /*0040*/ 	.byte	0x04, 0x0a
        /*0042*/ 	.short	(.L_21 - .L_20)
	.align		4
.L_20:
        /*0044*/ 	.word	index@(.nv.constant0._Z5writeP7double2)
        /*0048*/ 	.short	0x0380
        /*004a*/ 	.short	0x0008


	//----- nvinfo : EIATTR_SW_WAR
	.align		4
.L_21:
        /*004c*/ 	.byte	0x04, 0x36
        /*004e*/ 	.short	(.L_23 - .L_22)
.L_22:
        /*0050*/ 	.word	0x00000008
.L_23:


//--------------------- .nv.info._Z10read_writePK7double2PS_ --------------------------
	.section	.nv.info._Z10read_writePK7double2PS_,"",@"SHT_CUDA_INFO"
	.sectionflags	@""
	.align	4


	//----- nvinfo : EIATTR_CUDA_API_VERSION
	.align		4
        /*0000*/ 	.byte	0x04, 0x37
        /*0002*/ 	.short	(.L_25 - .L_24)
.L_24:
        /*0004*/ 	.word	0x00000082


	//----- nvinfo : EIATTR_KPARAM_INFO
	.align		4
.L_25:
        /*0008*/ 	.byte	0x04, 0x17
        /*000a*/ 	.short	(.L_27 - .L_26)
.L_26:
        /*000c*/ 	.word	0x00000000
        /*0010*/ 	.short	0x0001
        /*0012*/ 	.short	0x0008
        /*0014*/ 	.byte	0x00, 0xf5, 0x21, 0x00


	//----- nvinfo : EIATTR_KPARAM_INFO
	.align		4
.L_27:
        /*0018*/ 	.byte	0x04, 0x17
        /*001a*/ 	.short	(.L_29 - .L_28)
.L_28:
        /*001c*/ 	.word	0x00000000
        /*0020*/ 	.short	0x0000
        /*0022*/ 	.short	0x0000
        /*0024*/ 	.byte	0x00, 0xf5, 0x21, 0x00


	//----- nvinfo : EIATTR_SPARSE_MMA_MASK
	.align		4
.L_29:
        /*0028*/ 	.byte	0x03, 0x50
        /*002a*/ 	.short	0x0000


	//----- nvinfo : EIATTR_MAXREG_COUNT
	.align		4
        /*002c*/ 	.byte	0x03, 0x1b
        /*002e*/ 	.short	0x00ff


	//----- nvinfo : EIATTR_MERCURY_ISA_VERSION
	.align		4
        /*0030*/ 	.byte	0x03, 0x5f
        /*0032*/ 	.short	0x0101


	//----- nvinfo : EIATTR_VRC_CTA_INIT_COUNT
	.align		4
        /*0034*/ 	.byte	0x02, 0x4a
	.zero		1
	.zero		1


	//----- nvinfo : EIATTR_EXIT_INSTR_OFFSETS
	.align		4
        /*0038*/ 	.byte	0x04, 0x1c
        /*003a*/ 	.short	(.L_31 - .L_30)


	//   ....[0]....
.L_30:
        /*003c*/ 	.word	0x00000060


	//   ....[1]....
        /*0040*/ 	.word	0x00000130


	//----- nvinfo : EIATTR_CRS_STACK_SIZE
	.align		4
.L_31:
        /*0044*/ 	.byte	0x04, 0x1e
        /*0046*/ 	.short	(.L_33 - .L_32)
.L_32:
        /*0048*/ 	.word	0x00000000


	//----- nvinfo : EIATTR_CBANK_PARAM_SIZE
	.align		4
.L_33:
        /*004c*/ 	.byte	0x03, 0x19
        /*004e*/ 	.short	0x0010


	//----- nvinfo : EIATTR_PARAM_CBANK
	.align		4
        /*0050*/ 	.byte	0x04, 0x0a
        /*0052*/ 	.short	(.L_35 - .L_34)
	.align		4
.L_34:
        /*0054*/ 	.word	index@(.nv.constant0._Z10read_writePK7double2PS_)
        /*0058*/ 	.short	0x0380
        /*005a*/ 	.short	0x0010


	//----- nvinfo : EIATTR_SW_WAR
	.align		4
.L_35:
        /*005c*/ 	.byte	0x04, 0x36
        /*005e*/ 	.short	(.L_37 - .L_36)
.L_36:
        /*0060*/ 	.word	0x00000008
.L_37:


//--------------------- .nv.callgraph             --------------------------
	.section	.nv.callgraph,"",@"SHT_CUDA_CALLGRAPH"
	.align	4
	.sectionentsize	8
	.align		4
        /*0000*/ 	.word	0x00000000
	.align		4
        /*0004*/ 	.word	0xffffffff
	.align		4
        /*0008*/ 	.word	0x00000000
	.align		4
        /*000c*/ 	.word	0xfffffffe
	.align		4
        /*0010*/ 	.word	0x00000000
	.align		4
        /*0014*/ 	.word	0xfffffffd
	.align		4
        /*0018*/ 	.word	0x00000000
	.align		4
        /*001c*/ 	.word	0xfffffffc


//--------------------- .text._Z5writeP7double2   --------------------------
	.section	.text._Z5writeP7double2,"ax",@progbits
	.align	128
        .global         _Z5writeP7double2
        .type           _Z5writeP7double2,@function
        .size           _Z5writeP7double2,(.L_x_4 - _Z5writeP7double2)
        .other          _Z5writeP7double2,@"STO_CUDA_ENTRY STV_DEFAULT"
_Z5writeP7double2:
.text._Z5writeP7double2:
[----:B------:R-:W-:Y:S01]  /*0000*/  LDC R1, c[0x0][0x37c] ;  /* 0x0000df00ff017b82 */ /* 0x000fe20000000800 */
[----:B------:R-:W0:Y:S01]  /*0010*/  S2R R0, SR_CTAID.X ;  /* 0x0000000000007919 */ /* 0x000e220000002500 */
[----:B------:R-:W0:Y:S01]  /*0020*/  LDCU UR4, c[0x0][0x360] ;  /* 0x00006c00ff0477ac */ /* 0x000e220008000800 */
[----:B------:R-:W0:Y:S02]  /*0030*/  S2R R3, SR_TID.X ;  /* 0x0000000000037919 */ /* 0x000e240000002100 */
[----:B0-----:R-:W-:-:S05]  /*0040*/  IMAD R0, R0, UR4, R3 ;  /* 0x0000000400007c24 */ /* 0x001fca000f8e0203 */
[----:B------:R-:W-:-:S13]  /*0050*/  ISETP.GT.U32.AND P0, PT, R0, 0x1ffffff, PT ;  /* 0x01ffffff0000780c */ /* 0x000fda0003f04070 */
[----:B------:R-:W-:Y:S05]  /*0060*/  @P0 EXIT ;  /* 0x000000000000094d */ /* 0x000fea0003800000 */
[----:B------:R-:W0:Y:S01]  /*0070*/  LDC.64 R4, c[0x0][0x380] ;  /* 0x0000e000ff047b82 */ /* 0x000e220000000a00 */
[----:B------:R-:W1:Y:S01]  /*0080*/  LDCU UR5, c[0x0][0x370] ;  /* 0x00006e00ff0577ac */ /* 0x000e620008000800 */
[----:B------:R-:W2:Y:S01]  /*0090*/  LDCU.64 UR6, c[0x0][0x358] ;  /* 0x00006b00ff0677ac */ /* 0x000ea20008000a00 */
[----:B-1----:R-:W-:-:S12]  /*00a0*/  UIMAD UR4, UR4, UR5, URZ ;  /* 0x00000005040472a4 */ /* 0x002fd8000f8e02ff */
.L_x_0:
[C---:B0-----:R-:W-:Y:S01]  /*00b0*/  IMAD.WIDE.U32 R2, R0.reuse, 0x10, R4 ;  /* 0x0000001000027825 */ /* 0x041fe200078e0004 */
[----:B------:R-:W-:-:S04]  /*00c0*/  IADD3 R0, PT, PT, R0, UR4, RZ ;  /* 0x0000000400007c10 */ /* 0x000fc8000fffe0ff */
[----:B--2---:R1:W-:Y:S01]  /*00d0*/  STG.E.128 desc[UR6][R2.64], RZ ;  /* 0x000000ff02007986 */ /* 0x0043e2000c101d06 */
[----:B------:R-:W-:-:S13]  /*00e0*/  ISETP.GE.U32.AND P0, PT, R0, 0x2000000, PT ;  /* 0x020000000000780c */ /* 0x000fda0003f06070 */
[----:B-1----:R-:W-:Y:S05]  /*00f0*/  @!P0 BRA `(.L_x_0) ;  /* 0xfffffffc00ec8947 */ /* 0x002fea000383ffff */
[----:B------:R-:W-:Y:S05]  /*0100*/  EXIT ;  /* 0x000000000000794d */ /* 0x000fea0003800000 */
.L_x_1:
[----:B------:R-:W-:-:S00]  /*0110*/  BRA `(.L_x_1) ;  /* 0xfffffffc00fc7947 */ /* 0x000fc0000383ffff */
[----:B------:R-:W-:-:S00]  /*0120*/  NOP ;  /* 0x0000000000007918 */ /* 0x000fc00000000000 */
        /* <DEDUP_REMOVED lines=13> */
.L_x_4:


//--------------------- .text._Z10read_writePK7double2PS_ --------------------------
	.section	.text._Z10read_writePK7double2PS_,"ax",@progbits
	.align	128
        .global         _Z10read_writePK7double2PS_
        .type           _Z10read_writePK7double2PS_,@function
        .size           _Z10read_writePK7double2PS_,(.L_x_5 - _Z10read_writePK7double2PS_)
        .other          _Z10read_writePK7double2PS_,@"STO_CUDA_ENTRY STV_DEFAULT"
_Z10read_writePK7double2PS_:
.text._Z10read_writePK7double2PS_:
        /* <DEDUP_REMOVED lines=9> */
[----:B------:R-:W2:Y:S06]  /*0090*/  LDCU.64 UR6, c[0x0][0x358] ;  /* 0x00006b00ff0677ac */ /* 0x000eac0008000a00 */
[----:B------:R-:W3:Y:S01]  /*00a0*/  LDC.64 R8, c[0x0][0x388] ;  /* 0x0000e200ff087b82 */ /* 0x000ee20000000a00 */
[----:B-1----:R-:W-:-:S12]  /*00b0*/  UIMAD UR4, UR4, UR5, URZ ;  /* 0x00000005040472a4 */ /* 0x002fd8000f8e02ff */
.L_x_2:
[----:B01----:R-:W-:-:S06]  /*00c0*/  IMAD.WIDE.U32 R4, R0, 0x10, R10 ;  /* 0x0000001000047825 */ /* 0x003fcc00078e000a */
[----:B--2---:R-:W2:Y:S01]  /*00d0*/  LDG.E.128.CONSTANT R4, desc[UR6][R4.64] ;  /* 0x0000000604047981 */ /* 0x004ea2000c1e9d00 */
[C---:B---3--:R-:W-:Y:S01]  /*00e0*/  IMAD.WIDE.U32 R2, R0.reuse, 0x10, R8 ;  /* 0x0000001000027825 */ /* 0x048fe200078e0008 */
[----:B------:R-:W-:-:S04]  /*00f0*/  IADD3 R0, PT, PT, R0, UR4, RZ ;  /* 0x0000000400007c10 */ /* 0x000fc8000fffe0ff */
[----:B------:R-:W-:Y:S01]  /*0100*/  ISETP.GE.U32.AND P0, PT, R0, 0x2000000, PT ;  /* 0x020000000000780c */ /* 0x000fe20003f06070 */
[----:B--2---:R1:W-:-:S12]  /*0110*/  STG.E.128 desc[UR6][R2.64], R4 ;  /* 0x0000000402007986 */ /* 0x0043d8000c101d06 */
[----:B------:R-:W-:Y:S05]  /*0120*/  @!P0 BRA `(.L_x_2) ;  /* 0xfffffffc00e48947 */ /* 0x000fea000383ffff */
[----:B------:R-:W-:Y:S05]  /*0130*/  EXIT ;  /* 0x000000000000794d */ /* 0x000fea0003800000 */
.L_x_3:
        /* <DEDUP_REMOVED lines=12> */
.L_x_5:


//--------------------- .nv.shared.reserved.0     --------------------------
	.section	.nv.shared.reserved.0,"aw",@nobits
	.weak		__nv_reservedSMEM_offset_0_alias
	.size		__nv_reservedSMEM_offset_0_alias, 0, 64
	.other		__nv_reservedSMEM_offset_0_alias,@"STO_CUDA_RESERVED_SHARED STV_DEFAULT"
__nv_reservedSMEM_offset_0_alias:
	.zero		0
	.zero		64


//--------------------- .nv.constant0._Z5writeP7double2 --------------------------
	.section	.nv.constant0._Z5writeP7double2,"a",@progbits
	.sectionflags	@""
	.align	4
.nv.constant0._Z5writeP7double2:
	.zero		904


//--------------------- .nv.constant0._Z10read_writePK7double2PS_ --------------------------
	.section	.nv.constant0._Z10read_writePK7double2PS_,"a",@progbits
	.sectionflags	@""
	.align	4
.nv.constant0._Z10read_writePK7double2PS_:
	.zero		912


//--------------------- SYMBOLS --------------------------

	.type		.nv.reservedSmem.offset0,@object
	.size		.nv.reservedSmem.offset0,0x4
